//
// Generated by NVIDIA NVVM Compiler
//
// Compiler Build ID: CL-36424714
// Cuda compilation tools, release 13.0, V13.0.88
// Based on NVVM 20.0.0
//

.version 9.0
.target sm_100
.address_size 64

	// .globl	_Z20calculateFrameSharedPiS_PdiS_
// _ZZ20calculateFrameSharedPiS_PdiS_E3w_s has been demoted
// _ZZ20calculateFrameSharedPiS_PdiS_E3g_s has been demoted

.visible .entry _Z20calculateFrameSharedPiS_PdiS_(
	.param .u64 .ptr .align 1 _Z20calculateFrameSharedPiS_PdiS__param_0,
	.param .u64 .ptr .align 1 _Z20calculateFrameSharedPiS_PdiS__param_1,
	.param .u64 .ptr .align 1 _Z20calculateFrameSharedPiS_PdiS__param_2,
	.param .u32 _Z20calculateFrameSharedPiS_PdiS__param_3,
	.param .u64 .ptr .align 1 _Z20calculateFrameSharedPiS_PdiS__param_4
)
{
	.reg .pred 	%p<13>;
	.reg .b32 	%r<89>;
	.reg .b64 	%rd<18>;
	.reg .b64 	%fd<77>;
	// demoted variable
	.shared .align 8 .b8 _ZZ20calculateFrameSharedPiS_PdiS_E3w_s[200];
	// demoted variable
	.shared .align 4 .b8 _ZZ20calculateFrameSharedPiS_PdiS_E3g_s[1728];
	ld.param.u64 	%rd5, [_Z20calculateFrameSharedPiS_PdiS__param_0];
	ld.param.u64 	%rd6, [_Z20calculateFrameSharedPiS_PdiS__param_1];
	ld.param.u64 	%rd7, [_Z20calculateFrameSharedPiS_PdiS__param_2];
	ld.param.u32 	%r28, [_Z20calculateFrameSharedPiS_PdiS__param_3];
	ld.param.u64 	%rd8, [_Z20calculateFrameSharedPiS_PdiS__param_4];
	mov.u32 	%r1, %tid.x;
	setp.gt.u32 	%p1, %r1, 24;
	mov.u32 	%r2, %tid.y;
	setp.ne.s32 	%p2, %r2, 0;
	or.pred  	%p3, %p1, %p2;
	@%p3 bra 	$L__BB0_2;
	cvta.to.global.u64 	%rd9, %rd7;
	mul.wide.u32 	%rd10, %r1, 8;
	add.s64 	%rd11, %rd9, %rd10;
	ld.global.f64 	%fd2, [%rd11];
	shl.b32 	%r29, %r1, 3;
	mov.u32 	%r30, _ZZ20calculateFrameSharedPiS_PdiS_E3w_s;
	add.s32 	%r31, %r30, %r29;
	st.shared.f64 	[%r31], %fd2;
$L__BB0_2:
	mov.u32 	%r33, %ctaid.x;
	shl.b32 	%r34, %r33, 5;
	add.s32 	%r35, %r34, %r1;
	mov.u32 	%r36, %ctaid.y;
	shl.b32 	%r37, %r36, 5;
	add.s32 	%r81, %r37, %r2;
	add.s32 	%r4, %r28, -2;
	mov.u32 	%r38, _ZZ20calculateFrameSharedPiS_PdiS_E3g_s;
	shl.b32 	%r39, %r1, 2;
	add.s32 	%r7, %r38, %r39;
	mad.lo.s32 	%r40, %r2, 144, %r7;
	add.s32 	%r5, %r40, 288;
	cvt.s64.s32 	%rd1, %r35;
	add.s32 	%r6, %r1, -2;
	add.s32 	%r41, %r1, %r28;
	add.s32 	%r8, %r41, %r34;
	cvta.to.global.u64 	%rd2, %rd6;
	cvta.to.global.u64 	%rd3, %rd8;
	cvta.to.global.u64 	%rd4, %rd5;
	mov.b32 	%r82, 0;
$L__BB0_3:
	mov.u32 	%r10, %r82;
	setp.gt.u32 	%p4, %r2, 11;
	@%p4 bra 	$L__BB0_9;
	add.s32 	%r11, %r4, %r81;
	mov.b32 	%r84, 0;
	mov.u32 	%r83, %r2;
$L__BB0_5:
	setp.gt.u32 	%p5, %r1, 35;
	@%p5 bra 	$L__BB0_8;
	shl.b32 	%r43, %r84, 3;
	add.s32 	%r44, %r11, %r43;
	rem.s32 	%r45, %r44, %r28;
	mul.lo.s32 	%r14, %r45, %r28;
	mad.lo.s32 	%r86, %r83, 144, %r7;
	mov.u32 	%r85, %r8;
	mov.u32 	%r87, %r6;
$L__BB0_7:
	add.s32 	%r46, %r85, -2;
	rem.s32 	%r47, %r46, %r28;
	add.s32 	%r48, %r47, %r14;
	mul.wide.s32 	%rd12, %r48, 4;
	add.s64 	%rd13, %rd4, %rd12;
	ld.global.u32 	%r49, [%rd13];
	st.shared.u32 	[%r86], %r49;
	add.s32 	%r19, %r87, 32;
	add.s32 	%r50, %r87, 2;
	add.s32 	%r86, %r86, 128;
	add.s32 	%r85, %r85, 32;
	setp.lt.u32 	%p6, %r50, 4;
	mov.u32 	%r87, %r19;
	@%p6 bra 	$L__BB0_7;
$L__BB0_8:
	add.s32 	%r84, %r84, 1;
	add.s32 	%r23, %r83, 8;
	setp.lt.u32 	%p7, %r83, 4;
	mov.u32 	%r83, %r23;
	@%p7 bra 	$L__BB0_5;
$L__BB0_9:
	cvt.u32.u64 	%r51, %rd1;
	bar.sync 	0;
	max.s32 	%r52, %r51, %r81;
	setp.ge.s32 	%p8, %r52, %r28;
	@%p8 bra 	$L__BB0_15;
	ld.shared.u32 	%r54, [%r5+-288];
	cvt.rn.f64.s32 	%fd3, %r54;
	ld.shared.f64 	%fd4, [_ZZ20calculateFrameSharedPiS_PdiS_E3w_s];
	fma.rn.f64 	%fd5, %fd4, %fd3, 0d0000000000000000;
	ld.shared.u32 	%r55, [%r5+-284];
	cvt.rn.f64.s32 	%fd6, %r55;
	ld.shared.f64 	%fd7, [_ZZ20calculateFrameSharedPiS_PdiS_E3w_s+8];
	fma.rn.f64 	%fd8, %fd7, %fd6, %fd5;
	ld.shared.u32 	%r56, [%r5+-280];
	cvt.rn.f64.s32 	%fd9, %r56;
	ld.shared.f64 	%fd10, [_ZZ20calculateFrameSharedPiS_PdiS_E3w_s+16];
	fma.rn.f64 	%fd11, %fd10, %fd9, %fd8;
	ld.shared.u32 	%r57, [%r5+-276];
	cvt.rn.f64.s32 	%fd12, %r57;
	ld.shared.f64 	%fd13, [_ZZ20calculateFrameSharedPiS_PdiS_E3w_s+24];
	fma.rn.f64 	%fd14, %fd13, %fd12, %fd11;
	ld.shared.u32 	%r58, [%r5+-272];
	cvt.rn.f64.s32 	%fd15, %r58;
	ld.shared.f64 	%fd16, [_ZZ20calculateFrameSharedPiS_PdiS_E3w_s+32];
	fma.rn.f64 	%fd17, %fd16, %fd15, %fd14;
	ld.shared.u32 	%r59, [%r5+-144];
	cvt.rn.f64.s32 	%fd18, %r59;
	ld.shared.f64 	%fd19, [_ZZ20calculateFrameSharedPiS_PdiS_E3w_s+40];
	fma.rn.f64 	%fd20, %fd19, %fd18, %fd17;
	ld.shared.u32 	%r60, [%r5+-140];
	cvt.rn.f64.s32 	%fd21, %r60;
	ld.shared.f64 	%fd22, [_ZZ20calculateFrameSharedPiS_PdiS_E3w_s+48];
	fma.rn.f64 	%fd23, %fd22, %fd21, %fd20;
	ld.shared.u32 	%r61, [%r5+-136];
	cvt.rn.f64.s32 	%fd24, %r61;
	ld.shared.f64 	%fd25, [_ZZ20calculateFrameSharedPiS_PdiS_E3w_s+56];
	fma.rn.f64 	%fd26, %fd25, %fd24, %fd23;
	ld.shared.u32 	%r62, [%r5+-132];
	cvt.rn.f64.s32 	%fd27, %r62;
	ld.shared.f64 	%fd28, [_ZZ20calculateFrameSharedPiS_PdiS_E3w_s+64];
	fma.rn.f64 	%fd29, %fd28, %fd27, %fd26;
	ld.shared.u32 	%r63, [%r5+-128];
	cvt.rn.f64.s32 	%fd30, %r63;
	ld.shared.f64 	%fd31, [_ZZ20calculateFrameSharedPiS_PdiS_E3w_s+72];
	fma.rn.f64 	%fd32, %fd31, %fd30, %fd29;
	ld.shared.u32 	%r64, [%r5];
	cvt.rn.f64.s32 	%fd33, %r64;
	ld.shared.f64 	%fd34, [_ZZ20calculateFrameSharedPiS_PdiS_E3w_s+80];
	fma.rn.f64 	%fd35, %fd34, %fd33, %fd32;
	ld.shared.u32 	%r65, [%r5+4];
	cvt.rn.f64.s32 	%fd36, %r65;
	ld.shared.f64 	%fd37, [_ZZ20calculateFrameSharedPiS_PdiS_E3w_s+88];
	fma.rn.f64 	%fd38, %fd37, %fd36, %fd35;
	ld.shared.u32 	%r24, [%r5+8];
	cvt.rn.f64.s32 	%fd39, %r24;
	ld.shared.f64 	%fd40, [_ZZ20calculateFrameSharedPiS_PdiS_E3w_s+96];
	fma.rn.f64 	%fd41, %fd40, %fd39, %fd38;
	ld.shared.u32 	%r66, [%r5+12];
	cvt.rn.f64.s32 	%fd42, %r66;
	ld.shared.f64 	%fd43, [_ZZ20calculateFrameSharedPiS_PdiS_E3w_s+104];
	fma.rn.f64 	%fd44, %fd43, %fd42, %fd41;
	ld.shared.u32 	%r67, [%r5+16];
	cvt.rn.f64.s32 	%fd45, %r67;
	ld.shared.f64 	%fd46, [_ZZ20calculateFrameSharedPiS_PdiS_E3w_s+112];
	fma.rn.f64 	%fd47, %fd46, %fd45, %fd44;
	ld.shared.u32 	%r68, [%r5+144];
	cvt.rn.f64.s32 	%fd48, %r68;
	ld.shared.f64 	%fd49, [_ZZ20calculateFrameSharedPiS_PdiS_E3w_s+120];
	fma.rn.f64 	%fd50, %fd49, %fd48, %fd47;
	ld.shared.u32 	%r69, [%r5+148];
	cvt.rn.f64.s32 	%fd51, %r69;
	ld.shared.f64 	%fd52, [_ZZ20calculateFrameSharedPiS_PdiS_E3w_s+128];
	fma.rn.f64 	%fd53, %fd52, %fd51, %fd50;
	ld.shared.u32 	%r70, [%r5+152];
	cvt.rn.f64.s32 	%fd54, %r70;
	ld.shared.f64 	%fd55, [_ZZ20calculateFrameSharedPiS_PdiS_E3w_s+136];
	fma.rn.f64 	%fd56, %fd55, %fd54, %fd53;
	ld.shared.u32 	%r71, [%r5+156];
	cvt.rn.f64.s32 	%fd57, %r71;
	ld.shared.f64 	%fd58, [_ZZ20calculateFrameSharedPiS_PdiS_E3w_s+144];
	fma.rn.f64 	%fd59, %fd58, %fd57, %fd56;
	ld.shared.u32 	%r72, [%r5+160];
	cvt.rn.f64.s32 	%fd60, %r72;
	ld.shared.f64 	%fd61, [_ZZ20calculateFrameSharedPiS_PdiS_E3w_s+152];
	fma.rn.f64 	%fd62, %fd61, %fd60, %fd59;
	ld.shared.u32 	%r73, [%r5+288];
	cvt.rn.f64.s32 	%fd63, %r73;
	ld.shared.f64 	%fd64, [_ZZ20calculateFrameSharedPiS_PdiS_E3w_s+160];
	fma.rn.f64 	%fd65, %fd64, %fd63, %fd62;
	ld.shared.u32 	%r74, [%r5+292];
	cvt.rn.f64.s32 	%fd66, %r74;
	ld.shared.f64 	%fd67, [_ZZ20calculateFrameSharedPiS_PdiS_E3w_s+168];
	fma.rn.f64 	%fd68, %fd67, %fd66, %fd65;
	ld.shared.u32 	%r75, [%r5+296];
	cvt.rn.f64.s32 	%fd69, %r75;
	ld.shared.f64 	%fd70, [_ZZ20calculateFrameSharedPiS_PdiS_E3w_s+176];
	fma.rn.f64 	%fd71, %fd70, %fd69, %fd68;
	ld.shared.u32 	%r76, [%r5+300];
	cvt.rn.f64.s32 	%fd72, %r76;
	ld.shared.f64 	%fd73, [_ZZ20calculateFrameSharedPiS_PdiS_E3w_s+184];
	fma.rn.f64 	%fd74, %fd73, %fd72, %fd71;
	ld.shared.u32 	%r77, [%r5+304];
	cvt.rn.f64.s32 	%fd75, %r77;
	ld.shared.f64 	%fd76, [_ZZ20calculateFrameSharedPiS_PdiS_E3w_s+192];
	fma.rn.f64 	%fd1, %fd76, %fd75, %fd74;
	setp.gt.f64 	%p9, %fd1, 0d3EB0C6F7A0B5ED8D;
	mov.b32 	%r88, 1;
	@%p9 bra 	$L__BB0_13;
	setp.lt.f64 	%p10, %fd1, 0dBEB0C6F7A0B5ED8D;
	mov.b32 	%r88, -1;
	@%p10 bra 	$L__BB0_13;
	mov.u32 	%r88, %r24;
$L__BB0_13:
	mul.lo.s32 	%r79, %r81, %r28;
	cvt.s64.s32 	%rd14, %r79;
	add.s64 	%rd15, %rd14, %rd1;
	shl.b64 	%rd16, %rd15, 2;
	add.s64 	%rd17, %rd2, %rd16;
	st.global.u32 	[%rd17], %r88;
	setp.eq.s32 	%p11, %r88, %r24;
	@%p11 bra 	$L__BB0_15;
	mov.b32 	%r80, 0;
	st.global.u32 	[%rd3], %r80;
$L__BB0_15:
	add.s32 	%r81, %r81, 8;
	bar.sync 	0;
	add.s32 	%r82, %r10, 8;
	setp.lt.u32 	%p12, %r10, 24;
	@%p12 bra 	$L__BB0_3;
	ret;

}


// ===== COMPILED SASS (sm_100) =====

	.target	sm_100

	.elftype	@"ET_EXEC"


//--------------------- .note.nv.tkinfo           --------------------------
	.section	.note.nv.tkinfo,"",@"SHT_NOTE"
	.sectionflags	@"SHF_NOTE_NV_TKINFO"
	.tkinfo
        /*0018*/ 	.word	0x00000002
        /*0030*/ 	.string	""
        /*0030*/ 	.string	"ptxas"
        /*0030*/ 	.string	"Cuda compilation tools, release 13.0, V13.0.88"
        /*0030*/ 	.string	"Build cuda_13.0.r13.0/compiler.36424714_0"
        /*0030*/ 	.string	"-arch sm_100 -m 64 "



//--------------------- .note.nv.cuinfo           --------------------------
	.section	.note.nv.cuinfo,"",@"SHT_NOTE"
	.sectionflags	@"SHF_NOTE_NV_CUINFO"
        /*0018*/ 	.short	0x0002
        /*001a*/ 	.short	0x0064
        /*001c*/ 	.short	0x0082
	.zero		2


//--------------------- .nv.info                  --------------------------
	.section	.nv.info,"",@"SHT_CUDA_INFO"
	.align	4


	//----- nvinfo : EIATTR_REGCOUNT
	.align		4
        /*0000*/ 	.byte	0x04, 0x2f
        /*0002*/ 	.short	(.L_1 - .L_0)
	.align		4
.L_0:
        /*0004*/ 	.word	index@(_Z20calculateFrameSharedPiS_PdiS_)
        /*0008*/ 	.word	0x00000020


	//----- nvinfo : EIATTR_FRAME_SIZE
	.align		4
.L_1:
        /*000c*/ 	.byte	0x04, 0x11
        /*000e*/ 	.short	(.L_3 - .L_2)
	.align		4
.L_2:
        /*0010*/ 	.word	index@(_Z20calculateFrameSharedPiS_PdiS_)
        /*0014*/ 	.word	0x00000000


	//----- nvinfo : EIATTR_MIN_STACK_SIZE
	.align		4
.L_3:
        /*0018*/ 	.byte	0x04, 0x12
        /*001a*/ 	.short	(.L_5 - .L_4)
	.align		4
.L_4:
        /*001c*/ 	.word	index@(_Z20calculateFrameSharedPiS_PdiS_)
        /*0020*/ 	.word	0x00000000
.L_5:


//--------------------- .nv.compat                --------------------------
	.section	.nv.compat,"",@"SHT_CUDA_COMPAT_INFO"
	.align	4
        /*0000*/ 	.byte	0x02, 0x09, 0x00, 0x00, 0x02, 0x02, 0x01, 0x00, 0x02, 0x05, 0x05, 0x00, 0x03, 0x07, 0x01, 0x01
        /*0010*/ 	.byte	0x02, 0x03, 0x00, 0x00, 0x02, 0x06, 0x01, 0x00, 0x04, 0x0b, 0x08, 0x00, 0x01, 0x00, 0x00, 0x00
        /*0020*/ 	.byte	0x00, 0x00, 0x00, 0x00


//--------------------- .nv.info._Z20calculateFrameSharedPiS_PdiS_ --------------------------
	.section	.nv.info._Z20calculateFrameSharedPiS_PdiS_,"",@"SHT_CUDA_INFO"
	.sectionflags	@""
	.align	4


	//----- nvinfo : EIATTR_CUDA_API_VERSION
	.align		4
        /*0000*/ 	.byte	0x04, 0x37
        /*0002*/ 	.short	(.L_7 - .L_6)
.L_6:
        /*0004*/ 	.word	0x00000082


	//----- nvinfo : EIATTR_KPARAM_INFO
	.align		4
.L_7:
        /*0008*/ 	.byte	0x04, 0x17
        /*000a*/ 	.short	(.L_9 - .L_8)
.L_8:
        /*000c*/ 	.word	0x00000000
        /*0010*/ 	.short	0x0004
        /*0012*/ 	.short	0x0020
        /*0014*/ 	.byte	0x00, 0xf5, 0x21, 0x00


	//----- nvinfo : EIATTR_KPARAM_INFO
	.align		4
.L_9:
        /*0018*/ 	.byte	0x04, 0x17
        /*001a*/ 	.short	(.L_11 - .L_10)
.L_10:
        /*001c*/ 	.word	0x00000000
        /*0020*/ 	.short	0x0003
        /*0022*/ 	.short	0x0018
        /*0024*/ 	.byte	0x00, 0xf0, 0x11, 0x00


	//----- nvinfo : EIATTR_KPARAM_INFO
	.align		4
.L_11:
        /*0028*/ 	.byte	0x04, 0x17
        /*002a*/ 	.short	(.L_13 - .L_12)
.L_12:
        /*002c*/ 	.word	0x00000000
        /*0030*/ 	.short	0x0002
        /*0032*/ 	.short	0x0010
        /*0034*/ 	.byte	0x00, 0xf5, 0x21, 0x00


	//----- nvinfo : EIATTR_KPARAM_INFO
	.align		4
.L_13:
        /*0038*/ 	.byte	0x04, 0x17
        /*003a*/ 	.short	(.L_15 - .L_14)
.L_14:
        /*003c*/ 	.word	0x00000000
        /*0040*/ 	.short	0x0001
        /*0042*/ 	.short	0x0008
        /*0044*/ 	.byte	0x00, 0xf5, 0x21, 0x00


	//----- nvinfo : EIATTR_KPARAM_INFO
	.align		4
.L_15:
        /*0048*/ 	.byte	0x04, 0x17
        /*004a*/ 	.short	(.L_17 - .L_16)
.L_16:
        /*004c*/ 	.word	0x00000000
        /*0050*/ 	.short	0x0000
        /*0052*/ 	.short	0x0000
        /*0054*/ 	.byte	0x00, 0xf5, 0x21, 0x00


	//----- nvinfo : EIATTR_SPARSE_MMA_MASK
	.align		4
.L_17:
        /*0058*/ 	.byte	0x03, 0x50
        /*005a*/ 	.short	0x0000


	//----- nvinfo : EIATTR_MAXREG_COUNT
	.align		4
        /*005c*/ 	.byte	0x03, 0x1b
        /*005e*/ 	.short	0x00ff


	//----- nvinfo : EIATTR_NUM_BARRIERS
	.align		4
        /*0060*/ 	.byte	0x02, 0x4c
        /*0062*/ 	.byte	0x01
	.zero		1


	//----- nvinfo : EIATTR_MERCURY_ISA_VERSION
	.align		4
        /*0064*/ 	.byte	0x03, 0x5f
        /*0066*/ 	.short	0x0101


	//----- nvinfo : EIATTR_VRC_CTA_INIT_COUNT
	.align		4
        /*0068*/ 	.byte	0x02, 0x4a
	.zero		1
	.zero		1


	//----- nvinfo : EIATTR_EXIT_INSTR_OFFSETS
	.align		4
        /*006c*/ 	.byte	0x04, 0x1c
        /*006e*/ 	.short	(.L_19 - .L_18)


	//   ....[0]....
.L_18:
        /*0070*/ 	.word	0x00000de0


	//----- nvinfo : EIATTR_CRS_STACK_SIZE
	.align		4
.L_19:
        /*0074*/ 	.byte	0x04, 0x1e
        /*0076*/ 	.short	(.L_21 - .L_20)
.L_20:
        /*0078*/ 	.word	0x00000000


	//----- nvinfo : EIATTR_CBANK_PARAM_SIZE
	.align		4
.L_21:
        /*007c*/ 	.byte	0x03, 0x19
        /*007e*/ 	.short	0x0028


	//----- nvinfo : EIATTR_PARAM_CBANK
	.align		4
        /*0080*/ 	.byte	0x04, 0x0a
        /*0082*/ 	.short	(.L_23 - .L_22)
	.align		4
.L_22:
        /*0084*/ 	.word	index@(.nv.constant0._Z20calculateFrameSharedPiS_PdiS_)
        /*0088*/ 	.short	0x0380
        /*008a*/ 	.short	0x0028


	//----- nvinfo : EIATTR_SW_WAR
	.align		4
.L_23:
        /*008c*/ 	.byte	0x04, 0x36
        /*008e*/ 	.short	(.L_25 - .L_24)
.L_24:
        /*0090*/ 	.word	0x00000008
.L_25:


//--------------------- .nv.callgraph             --------------------------
	.section	.nv.callgraph,"",@"SHT_CUDA_CALLGRAPH"
	.align	4
	.sectionentsize	8
	.align		4
        /*0000*/ 	.word	0x00000000
	.align		4
        /*0004*/ 	.word	0xffffffff
	.align		4
        /*0008*/ 	.word	0x00000000
	.align		4
        /*000c*/ 	.word	0xfffffffe
	.align		4
        /*0010*/ 	.word	0x00000000
	.align		4
        /*0014*/ 	.word	0xfffffffd
	.align		4
        /*0018*/ 	.word	0x00000000
	.align		4
        /*001c*/ 	.word	0xfffffffc


//--------------------- .text._Z20calculateFrameSharedPiS_PdiS_ --------------------------
	.section	.text._Z20calculateFrameSharedPiS_PdiS_,"ax",@progbits
	.align	128
        .global         _Z20calculateFrameSharedPiS_PdiS_
        .type           _Z20calculateFrameSharedPiS_PdiS_,@function
        .size           _Z20calculateFrameSharedPiS_PdiS_,(.L_x_12 - _Z20calculateFrameSharedPiS_PdiS_)
        .other          _Z20calculateFrameSharedPiS_PdiS_,@"STO_CUDA_ENTRY STV_DEFAULT"
_Z20calculateFrameSharedPiS_PdiS_:
.text._Z20calculateFrameSharedPiS_PdiS_:
[----:B------:R-:W-:Y:S01]  /*0000*/  LDC R1, c[0x0][0x37c] ;  /* 0x0000df00ff017b82 */ /* 0x000fe20000000800 */
[----:B------:R-:W0:Y:S01]  /*0010*/  S2R R0, SR_TID.Y ;  /* 0x0000000000007919 */ /* 0x000e220000002200 */
[----:B------:R-:W1:Y:S01]  /*0020*/  LDCU.64 UR8, c[0x0][0x358] ;  /* 0x00006b00ff0877ac */ /* 0x000e620008000a00 */
[----:B------:R-:W2:Y:S01]  /*0030*/  S2R R2, SR_TID.X ;  /* 0x0000000000027919 */ /* 0x000ea20000002100 */
[----:B------:R-:W3:Y:S01]  /*0040*/  S2R R6, SR_CgaCtaId ;  /* 0x0000000000067919 */ /* 0x000ee20000008800 */
[----:B------:R-:W-:Y:S01]  /*0050*/  MOV R3, 0x400 ;  /* 0x0000040000037802 */ /* 0x000fe20000000f00 */
[----:B------:R-:W4:Y:S01]  /*0060*/  LDCU UR4, c[0x0][0x398] ;  /* 0x00007300ff0477ac */ /* 0x000f220008000800 */
[----:B0-----:R-:W-:-:S04]  /*0070*/  ISETP.NE.AND P0, PT, R0, RZ, PT ;  /* 0x000000ff0000720c */ /* 0x001fc80003f05270 */
[----:B--2---:R-:W-:-:S13]  /*0080*/  ISETP.GT.U32.OR P0, PT, R2, 0x18, P0 ;  /* 0x000000180200780c */ /* 0x004fda0000704470 */
[----:B------:R-:W0:Y:S02]  /*0090*/  @!P0 LDC.64 R4, c[0x0][0x390] ;  /* 0x0000e400ff048b82 */ /* 0x000e240000000a00 */
[----:B0-----:R-:W-:-:S05]  /*00a0*/  @!P0 IMAD.WIDE.U32 R4, R2, 0x8, R4 ;  /* 0x0000000802048825 */ /* 0x001fca00078e0004 */
[----:B-1----:R4:W2:Y:S01]  /*00b0*/  @!P0 LDG.E.64 R8, desc[UR8][R4.64] ;  /* 0x0000000804088981 */ /* 0x0028a2000c1e1b00 */
[----:B---3--:R-:W-:Y:S01]  /*00c0*/  @!P0 LEA R7, R6, R3, 0x18 ;  /* 0x0000000306078211 */ /* 0x008fe200078ec0ff */
[----:B------:R-:W-:Y:S01]  /*00d0*/  VIADD R3, R3, 0xc8 ;  /* 0x000000c803037836 */ /* 0x000fe20000000000 */
[----:B------:R-:W0:Y:S03]  /*00e0*/  S2R R17, SR_CTAID.X ;  /* 0x0000000000117919 */ /* 0x000e260000002500 */
[----:B------:R-:W-:Y:S01]  /*00f0*/  @!P0 IMAD R11, R2, 0x8, R7 ;  /* 0x00000008020b8824 */ /* 0x000fe200078e0207 */
[----:B------:R-:W-:Y:S01]  /*0100*/  LEA R3, R6, R3, 0x18 ;  /* 0x0000000306037211 */ /* 0x000fe200078ec0ff */
[----:B------:R-:W1:Y:S01]  /*0110*/  S2R R13, SR_CTAID.Y ;  /* 0x00000000000d7919 */ /* 0x000e620000002600 */
[----:B----4-:R-:W-:Y:S01]  /*0120*/  VIADD R4, R2, UR4 ;  /* 0x0000000402047c36 */ /* 0x010fe20008000000 */
[----:B------:R-:W-:-:S02]  /*0130*/  UMOV UR4, URZ ;  /* 0x000000ff00047c82 */ /* 0x000fc40008000000 */
[C---:B------:R-:W-:Y:S02]  /*0140*/  IMAD R7, R2.reuse, 0x4, R3 ;  /* 0x0000000402077824 */ /* 0x040fe400078e0203 */
[----:B------:R-:W-:Y:S02]  /*0150*/  VIADD R5, R2, 0xfffffffe ;  /* 0xfffffffe02057836 */ /* 0x000fe40000000000 */
[----:B------:R-:W-:Y:S01]  /*0160*/  IMAD R6, R0, 0x90, R7 ;  /* 0x0000009000067824 */ /* 0x000fe200078e0207 */
[C---:B0-----:R-:W-:Y:S01]  /*0170*/  LEA R3, R17.reuse, R4, 0x5 ;  /* 0x0000000411037211 */ /* 0x041fe200078e28ff */
[----:B------:R-:W-:Y:S02]  /*0180*/  IMAD R17, R17, 0x20, R2 ;  /* 0x0000002011117824 */ /* 0x000fe400078e0202 */
[----:B-1----:R-:W-:Y:S01]  /*0190*/  IMAD R4, R13, 0x20, R0 ;  /* 0x000000200d047824 */ /* 0x002fe200078e0200 */
[----:B--2---:R0:W-:Y:S06]  /*01a0*/  @!P0 STS.64 [R11], R8 ;  /* 0x000000080b008388 */ /* 0x0041ec0000000a00 */
.L_x_10:
[----:B------:R-:W-:Y:S01]  /*01b0*/  ISETP.GT.U32.AND P0, PT, R0, 0xb, PT ;  /* 0x0000000b0000780c */ /* 0x000fe20003f04070 */
[----:B------:R-:W-:Y:S01]  /*01c0*/  UIADD3 UR4, UPT, UPT, UR4, 0x8, URZ ;  /* 0x0000000804047890 */ /* 0x000fe2000fffe0ff */
[----:B------:R-:W-:Y:S03]  /*01d0*/  BSSY.RECONVERGENT B0, `(.L_x_0) ;  /* 0x0000044000007945 */ /* 0x000fe60003800200 */
[----:B------:R-:W-:-:S08]  /*01e0*/  UISETP.GE.U32.AND UP0, UPT, UR4, 0x20, UPT ;  /* 0x000000200400788c */ /* 0x000fd0000bf06070 */
[----:B0-----:R-:W-:Y:S05]  /*01f0*/  @P0 BRA `(.L_x_1) ;  /* 0x0000000400040947 */ /* 0x001fea0003800000 */
[----:B0-----:R-:W0:Y:S01]  /*0200*/  LDC R11, c[0x0][0x398] ;  /* 0x0000e600ff0b7b82 */ /* 0x001e220000000800 */
[----:B------:R-:W-:Y:S02]  /*0210*/  HFMA2 R10, -RZ, RZ, 0, 0 ;  /* 0x00000000ff0a7431 */ /* 0x000fe400000001ff */
[----:B------:R-:W-:Y:S01]  /*0220*/  IMAD.MOV.U32 R16, RZ, RZ, R0 ;  /* 0x000000ffff107224 */ /* 0x000fe200078e0000 */
[----:B0-----:R-:W-:-:S07]  /*0230*/  IADD3 R11, PT, PT, R4, -0x2, R11 ;  /* 0xfffffffe040b7810 */ /* 0x001fce0007ffe00b */
.L_x_5:
[----:B------:R-:W-:Y:S01]  /*0240*/  ISETP.GT.U32.AND P1, PT, R2, 0x23, PT ;  /* 0x000000230200780c */ /* 0x000fe20003f24070 */
[----:B------:R-:W-:Y:S01]  /*0250*/  BSSY.RECONVERGENT B1, `(.L_x_2) ;  /* 0x0000038000017945 */ /* 0x000fe20003800200 */
[C---:B------:R-:W-:Y:S01]  /*0260*/  ISETP.GE.U32.AND P0, PT, R16.reuse, 0x4, PT ;  /* 0x000000041000780c */ /* 0x040fe20003f06070 */
[----:B------:R-:W-:-:S10]  /*0270*/  VIADD R12, R16, 0x8 ;  /* 0x00000008100c7836 */ /* 0x000fd40000000000 */
[----:B------:R-:W-:Y:S05]  /*0280*/  @P1 BRA `(.L_x_3) ;  /* 0x0000000000d01947 */ /* 0x000fea0003800000 */
[----:B------:R-:W0:Y:S01]  /*0290*/  LDC R15, c[0x0][0x398] ;  /* 0x0000e600ff0f7b82 */ /* 0x000e220000000800 */
[----:B------:R-:W-:-:S05]  /*02a0*/  IMAD R18, R10, 0x8, R11 ;  /* 0x000000080a127824 */ /* 0x000fca00078e020b */
[----:B------:R-:W-:Y:S02]  /*02b0*/  IABS R20, R18 ;  /* 0x0000001200147213 */ /* 0x000fe40000000000 */
[----:B------:R-:W-:Y:S01]  /*02c0*/  ISETP.GE.AND P2, PT, R18, RZ, PT ;  /* 0x000000ff1200720c */ /* 0x000fe20003f46270 */
[----:B------:R-:W-:Y:S02]  /*02d0*/  IMAD R18, R16, 0x90, R7 ;  /* 0x0000009010127824 */ /* 0x000fe400078e0207 */
[----:B------:R-:W-:Y:S01]  /*02e0*/  IMAD.MOV.U32 R16, RZ, RZ, R3 ;  /* 0x000000ffff107224 */ /* 0x000fe200078e0003 */
[----:B0-----:R-:W-:-:S04]  /*02f0*/  IABS R13, R15 ;  /* 0x0000000f000d7213 */ /* 0x001fc80000000000 */
[----:B------:R-:W0:Y:S08]  /*0300*/  I2F.RP R19, R13 ;  /* 0x0000000d00137306 */ /* 0x000e300000209400 */
[----:B0-----:R-:W0:Y:S02]  /*0310*/  MUFU.RCP R19, R19 ;  /* 0x0000001300137308 */ /* 0x001e240000001000 */
[----:B0-----:R-:W-:Y:S01]  /*0320*/  VIADD R8, R19, 0xffffffe ;  /* 0x0ffffffe13087836 */ /* 0x001fe20000000000 */
[----:B------:R-:W-:-:S05]  /*0330*/  MOV R19, R5 ;  /* 0x0000000500137202 */ /* 0x000fca0000000f00 */
[----:B------:R0:W1:Y:S02]  /*0340*/  F2I.FTZ.U32.TRUNC.NTZ R9, R8 ;  /* 0x0000000800097305 */ /* 0x000064000021f000 */
[----:B0-----:R-:W-:Y:S01]  /*0350*/  IMAD.MOV.U32 R8, RZ, RZ, RZ ;  /* 0x000000ffff087224 */ /* 0x001fe200078e00ff */
[----:B-1----:R-:W-:-:S05]  /*0360*/  IADD3 R14, PT, PT, RZ, -R9, RZ ;  /* 0x80000009ff0e7210 */ /* 0x002fca0007ffe0ff */
[----:B------:R-:W-:-:S04]  /*0370*/  IMAD R21, R14, R13, RZ ;  /* 0x0000000d0e157224 */ /* 0x000fc800078e02ff */
[----:B------:R-:W-:-:S06]  /*0380*/  IMAD.HI.U32 R14, R9, R21, R8 ;  /* 0x00000015090e7227 */ /* 0x000fcc00078e0008 */
[----:B------:R-:W-:-:S04]  /*0390*/  IMAD.HI.U32 R9, R14, R20, RZ ;  /* 0x000000140e097227 */ /* 0x000fc800078e00ff */
[----:B------:R-:W-:-:S04]  /*03a0*/  IMAD.MOV R9, RZ, RZ, -R9 ;  /* 0x000000ffff097224 */ /* 0x000fc800078e0a09 */
[----:B------:R-:W-:-:S05]  /*03b0*/  IMAD R8, R13, R9, R20 ;  /* 0x000000090d087224 */ /* 0x000fca00078e0214 */
[----:B------:R-:W-:-:S13]  /*03c0*/  ISETP.GT.U32.AND P1, PT, R13, R8, PT ;  /* 0x000000080d00720c */ /* 0x000fda0003f24070 */
[----:B------:R-:W-:-:S04]  /*03d0*/  @!P1 IADD3 R8, PT, PT, R8, -R13, RZ ;  /* 0x8000000d08089210 */ /* 0x000fc80007ffe0ff */
[----:B------:R-:W-:-:S13]  /*03e0*/  ISETP.GT.U32.AND P1, PT, R13, R8, PT ;  /* 0x000000080d00720c */ /* 0x000fda0003f24070 */
[----:B------:R-:W-:Y:S01]  /*03f0*/  @!P1 IMAD.IADD R8, R8, 0x1, -R13 ;  /* 0x0000000108089824 */ /* 0x000fe200078e0a0d */
[----:B------:R-:W-:Y:S02]  /*0400*/  ISETP.NE.AND P1, PT, R15, RZ, PT ;  /* 0x000000ff0f00720c */ /* 0x000fe40003f25270 */
[----:B------:R-:W-:Y:S01]  /*0410*/  LOP3.LUT R15, RZ, R15, RZ, 0x33, !PT ;  /* 0x0000000fff0f7212 */ /* 0x000fe200078e33ff */
[----:B------:R-:W-:-:S05]  /*0420*/  @!P2 IMAD.MOV R8, RZ, RZ, -R8 ;  /* 0x000000ffff08a224 */ /* 0x000fca00078e0a08 */
[----:B------:R-:W-:-:S07]  /*0430*/  SEL R20, R15, R8, !P1 ;  /* 0x000000080f147207 */ /* 0x000fce0004800000 */
.L_x_4:
[----:B------:R-:W0:Y:S01]  /*0440*/  LDC R21, c[0x0][0x398] ;  /* 0x0000e600ff157b82 */ /* 0x000e220000000800 */
[----:B------:R-:W-:-:S05]  /*0450*/  VIADD R24, R16, 0xfffffffe ;  /* 0xfffffffe10187836 */ /* 0x000fca0000000000 */
[----:B------:R-:W-:Y:S02]  /*0460*/  IABS R9, R24 ;  /* 0x0000001800097213 */ /* 0x000fe40000000000 */
[----:B------:R-:W-:-:S03]  /*0470*/  ISETP.GE.AND P3, PT, R24, RZ, PT ;  /* 0x000000ff1800720c */ /* 0x000fc60003f66270 */
[----:B------:R-:W-:-:S04]  /*0480*/  IMAD.HI.U32 R8, R14, R9, RZ ;  /* 0x000000090e087227 */ /* 0x000fc800078e00ff */
[----:B------:R-:W-:Y:S01]  /*0490*/  IMAD.MOV R8, RZ, RZ, -R8 ;  /* 0x000000ffff087224 */ /* 0x000fe200078e0a08 */
[----:B0-----:R-:W-:-:S05]  /*04a0*/  IABS R23, R21 ;  /* 0x0000001500177213 */ /* 0x001fca0000000000 */
[----:B------:R-:W-:Y:S02]  /*04b0*/  IMAD R22, R23, R8, R9 ;  /* 0x0000000817167224 */ /* 0x000fe400078e0209 */
[----:B------:R-:W0:Y:S03]  /*04c0*/  LDC.64 R8, c[0x0][0x380] ;  /* 0x0000e000ff087b82 */ /* 0x000e260000000a00 */
[----:B------:R-:W-:-:S13]  /*04d0*/  ISETP.GT.U32.AND P2, PT, R13, R22, PT ;  /* 0x000000160d00720c */ /* 0x000fda0003f44070 */
[----:B------:R-:W-:-:S05]  /*04e0*/  @!P2 IMAD.IADD R22, R22, 0x1, -R23 ;  /* 0x000000011616a824 */ /* 0x000fca00078e0a17 */
[----:B------:R-:W-:-:S13]  /*04f0*/  ISETP.GT.U32.AND P2, PT, R13, R22, PT ;  /* 0x000000160d00720c */ /* 0x000fda0003f44070 */
[----:B------:R-:W-:-:S05]  /*0500*/  @!P2 IADD3 R22, PT, PT, R22, -R23, RZ ;  /* 0x800000171616a210 */ /* 0x000fca0007ffe0ff */
[----:B------:R-:W-:-:S05]  /*0510*/  @!P3 IMAD.MOV R22, RZ, RZ, -R22 ;  /* 0x000000ffff16b224 */ /* 0x000fca00078e0a16 */
[----:B------:R-:W-:-:S05]  /*0520*/  SEL R22, R15, R22, !P1 ;  /* 0x000000160f167207 */ /* 0x000fca0004800000 */
[----:B------:R-:W-:-:S04]  /*0530*/  IMAD R21, R20, R21, R22 ;  /* 0x0000001514157224 */ /* 0x000fc800078e0216 */
[----:B0-----:R-:W-:-:S06]  /*0540*/  IMAD.WIDE R8, R21, 0x4, R8 ;  /* 0x0000000415087825 */ /* 0x001fcc00078e0208 */
[----:B------:R-:W2:Y:S01]  /*0550*/  LDG.E R9, desc[UR8][R8.64] ;  /* 0x0000000808097981 */ /* 0x000ea2000c1e1900 */
[C---:B------:R-:W-:Y:S01]  /*0560*/  VIADD R21, R19.reuse, 0x2 ;  /* 0x0000000213157836 */ /* 0x040fe20000000000 */
[----:B------:R-:W-:Y:S01]  /*0570*/  IADD3 R16, PT, PT, R16, 0x20, RZ ;  /* 0x0000002010107810 */ /* 0x000fe20007ffe0ff */
[----:B------:R-:W-:-:S03]  /*0580*/  VIADD R19, R19, 0x20 ;  /* 0x0000002013137836 */ /* 0x000fc60000000000 */
[----:B------:R-:W-:Y:S01]  /*0590*/  ISETP.GE.U32.AND P2, PT, R21, 0x4, PT ;  /* 0x000000041500780c */ /* 0x000fe20003f46070 */
[----:B--2---:R0:W-:Y:S02]  /*05a0*/  STS [R18], R9 ;  /* 0x0000000912007388 */ /* 0x0041e40000000800 */
[----:B0-----:R-:W-:-:S10]  /*05b0*/  VIADD R18, R18, 0x80 ;  /* 0x0000008012127836 */ /* 0x001fd40000000000 */
[----:B------:R-:W-:Y:S05]  /*05c0*/  @!P2 BRA `(.L_x_4) ;  /* 0xfffffffc009ca947 */ /* 0x000fea000383ffff */
.L_x_3:
[----:B------:R-:W-:Y:S05]  /*05d0*/  BSYNC.RECONVERGENT B1 ;  /* 0x0000000000017941 */ /* 0x000fea0003800200 */
.L_x_2:
[----:B------:R-:W-:Y:S01]  /*05e0*/  VIADD R10, R10, 0x1 ;  /* 0x000000010a0a7836 */ /* 0x000fe20000000000 */
[----:B------:R-:W-:Y:S01]  /*05f0*/  MOV R16, R12 ;  /* 0x0000000c00107202 */ /* 0x000fe20000000f00 */
[----:B------:R-:W-:Y:S06]  /*0600*/  @!P0 BRA `(.L_x_5) ;  /* 0xfffffffc000c8947 */ /* 0x000fec000383ffff */
.L_x_1:
[----:B------:R-:W-:Y:S05]  /*0610*/  BSYNC.RECONVERGENT B0 ;  /* 0x0000000000007941 */ /* 0x000fea0003800200 */
.L_x_0:
[----:B------:R-:W1:Y:S01]  /*0620*/  LDCU UR10, c[0x0][0x398] ;  /* 0x00007300ff0a77ac */ /* 0x000e620008000800 */
[----:B0-----:R-:W-:Y:S01]  /*0630*/  VIMNMX R8, PT, PT, R17, R4, !PT ;  /* 0x0000000411087248 */ /* 0x001fe20007fe0100 */
[----:B------:R-:W-:Y:S01]  /*0640*/  BSSY.RECONVERGENT B0, `(.L_x_6) ;  /* 0x0000076000007945 */ /* 0x000fe20003800200 */
[----:B------:R-:W-:Y:S02]  /*0650*/  BAR.SYNC.DEFER_BLOCKING 0x0 ;  /* 0x0000000000007b1d */ /* 0x000fe40000010000 */
[----:B-1----:R-:W-:-:S13]  /*0660*/  ISETP.GE.AND P0, PT, R8, UR10, PT ;  /* 0x0000000a08007c0c */ /* 0x002fda000bf06270 */
[----:B------:R-:W-:Y:S05]  /*0670*/  @P0 BRA `(.L_x_7) ;  /* 0x0000000400c80947 */ /* 0x000fea0003800000 */
[----:B------:R-:W0:Y:S01]  /*0680*/  S2UR UR6, SR_CgaCtaId ;  /* 0x00000000000679c3 */ /* 0x000e220000008800 */
[----:B------:R-:W1:Y:S01]  /*0690*/  LDS R23, [R6] ;  /* 0x0000000006177984 */ /* 0x000e620000000800 */
[----:B------:R-:W-:Y:S01]  /*06a0*/  UMOV UR5, 0x400 ;  /* 0x0000040000057882 */ /* 0x000fe20000000000 */
[----:B------:R-:W-:Y:S01]  /*06b0*/  UMOV UR7, 0x3eb0c6f7 ;  /* 0x3eb0c6f700077882 */ /* 0x000fe20000000000 */
[----:B------:R-:W-:Y:S01]  /*06c0*/  BSSY.RECONVERGENT B1, `(.L_x_8) ;  /* 0x0000062000017945 */ /* 0x000fe20003800200 */
[----:B------:R-:W2:Y:S04]  /*06d0*/  LDS R26, [R6+0x4] ;  /* 0x00000400061a7984 */ /* 0x000ea80000000800 */
[----:B------:R-:W-:Y:S04]  /*06e0*/  LDS R22, [R6+0x8] ;  /* 0x0000080006167984 */ /* 0x000fe80000000800 */
[----:B------:R-:W3:Y:S04]  /*06f0*/  LDS R29, [R6+0xc] ;  /* 0x00000c00061d7984 */ /* 0x000ee80000000800 */
[----:B------:R-:W-:Y:S04]  /*0700*/  LDS R28, [R6+0x10] ;  /* 0x00001000061c7984 */ /* 0x000fe80000000800 */
[----:B------:R-:W4:Y:S01]  /*0710*/  LDS R16, [R6+0x90] ;  /* 0x0000900006107984 */ /* 0x000f220000000800 */
[----:B0-----:R-:W-:-:S03]  /*0720*/  ULEA UR5, UR6, UR5, 0x18 ;  /* 0x0000000506057291 */ /* 0x001fc6000f8ec0ff */
[----:B------:R-:W-:-:S06]  /*0730*/  UMOV UR6, 0xa0b5ed8d ;  /* 0xa0b5ed8d00067882 */ /* 0x000fcc0000000000 */
[----:B------:R-:W0:Y:S04]  /*0740*/  LDS.128 R12, [UR5] ;  /* 0x00000005ff0c7984 */ /* 0x000e280008000c00 */
[----:B------:R-:W5:Y:S01]  /*0750*/  LDS.128 R8, [UR5+0x10] ;  /* 0x00001005ff087984 */ /* 0x000f620008000c00 */
[----:B-1----:R1:W0:Y:S08]  /*0760*/  I2F.F64 R18, R23 ;  /* 0x0000001700127312 */ /* 0x0022300000201c00 */
[----:B--2---:R-:W2:Y:S01]  /*0770*/  I2F.F64 R24, R26 ;  /* 0x0000001a00187312 */ /* 0x004ea20000201c00 */
[----:B-1----:R-:W-:Y:S07]  /*0780*/  LDS R23, [R6+0x9c] ;  /* 0x00009c0006177984 */ /* 0x002fee0000000800 */
[----:B---3--:R1:W-:Y:S08]  /*0790*/  I2F.F64 R20, R29 ;  /* 0x0000001d00147312 */ /* 0x0083f00000201c00 */
[----:B----4-:R3:W-:Y:S01]  /*07a0*/  I2F.F64 R26, R16 ;  /* 0x00000010001a7312 */ /* 0x0107e20000201c00 */
[----:B-1----:R-:W-:Y:S01]  /*07b0*/  LDS R29, [R6+0x120] ;  /* 0x00012000061d7984 */ /* 0x002fe20000000800 */
[----:B0-----:R-:W-:-:S03]  /*07c0*/  DFMA R12, R18, R12, RZ ;  /* 0x0000000c120c722b */ /* 0x001fc600000000ff */
[----:B---3--:R-:W-:Y:S03]  /*07d0*/  LDS R16, [R6+0x128] ;  /* 0x0001280006107984 */ /* 0x008fe60000000800 */
[----:B------:R0:W5:Y:S02]  /*07e0*/  I2F.F64 R18, R22 ;  /* 0x0000001600127312 */ /* 0x0001640000201c00 */
[----:B--2---:R-:W-:Y:S02]  /*07f0*/  DFMA R24, R24, R14, R12 ;  /* 0x0000000e1818722b */ /* 0x004fe4000000000c */
[----:B------:R-:W1:Y:S04]  /*0800*/  LDS.128 R12, [UR5+0x20] ;  /* 0x00002005ff0c7984 */ /* 0x000e680008000c00 */
[----:B0-----:R-:W0:Y:S02]  /*0810*/  LDS R22, [R6+0x94] ;  /* 0x0000940006167984 */ /* 0x001e240000000800 */
[----:B-----5:R-:W-:-:S02]  /*0820*/  DFMA R8, R18, R8, R24 ;  /* 0x000000081208722b */ /* 0x020fc40000000018 */
[----:B------:R-:W2:Y:S01]  /*0830*/  LDS R24, [R6+0x98] ;  /* 0x0000980006187984 */ /* 0x000ea20000000800 */
[----:B------:R3:W1:Y:S03]  /*0840*/  I2F.F64 R18, R28 ;  /* 0x0000001c00127312 */ /* 0x0006660000201c00 */
[----:B------:R-:W-:Y:S02]  /*0850*/  LDS R25, [R6+0xa0] ;  /* 0x0000a00006197984 */ /* 0x000fe40000000800 */
[----:B------:R-:W-:Y:S02]  /*0860*/  DFMA R20, R20, R10, R8 ;  /* 0x0000000a1414722b */ /* 0x000fe40000000008 */
[----:B------:R-:W4:Y:S04]  /*0870*/  LDS.128 R8, [UR5+0x30] ;  /* 0x00003005ff087984 */ /* 0x000f280008000c00 */
[----:B---3--:R-:W-:Y:S02]  /*0880*/  LDS R28, [R6+0x124] ;  /* 0x00012400061c7984 */ /* 0x008fe40000000800 */
[----:B-1----:R-:W-:Y:S01]  /*0890*/  DFMA R12, R18, R12, R20 ;  /* 0x0000000c120c722b */ /* 0x002fe20000000014 */
[----:B0-----:R0:W4:Y:S07]  /*08a0*/  I2F.F64 R18, R22 ;  /* 0x0000001600127312 */ /* 0x00112e0000201c00 */
[----:B------:R-:W-:-:S02]  /*08b0*/  DFMA R26, R26, R14, R12 ;  /* 0x0000000e1a1a722b */ /* 0x000fc4000000000c */
[----:B------:R-:W1:Y:S01]  /*08c0*/  LDS.128 R12, [UR5+0x40] ;  /* 0x00004005ff0c7984 */ /* 0x000e620008000c00 */
[----:B--2---:R2:W3:Y:S03]  /*08d0*/  I2F.F64 R20, R24 ;  /* 0x0000001800147312 */ /* 0x0044e60000201c00 */
[----:B0-----:R-:W-:Y:S02]  /*08e0*/  LDS R22, [R6+0x12c] ;  /* 0x00012c0006167984 */ /* 0x001fe40000000800 */
[----:B----4-:R-:W-:Y:S02]  /*08f0*/  DFMA R8, R18, R8, R26 ;  /* 0x000000081208722b */ /* 0x010fe4000000001a */
[----:B--2---:R-:W-:Y:S01]  /*0900*/  LDS R24, [R6+0x130] ;  /* 0x0001300006187984 */ /* 0x004fe20000000800 */
[----:B------:R0:W1:Y:S05]  /*0910*/  I2F.F64 R18, R23 ;  /* 0x0000001700127312 */ /* 0x00006a0000201c00 */
[----:B---3--:R-:W-:-:S02]  /*0920*/  DFMA R20, R20, R10, R8 ;  /* 0x0000000a1414722b */ /* 0x008fc40000000008 */
[----:B------:R-:W2:Y:S01]  /*0930*/  LDS.128 R8, [UR5+0x50] ;  /* 0x00005005ff087984 */ /* 0x000ea20008000c00 */
[----:B------:R3:W4:Y:S03]  /*0940*/  I2F.F64 R26, R25 ;  /* 0x00000019001a7312 */ /* 0x0007260000201c00 */
[----:B0-----:R-:W0:Y:S04]  /*0950*/  LDS R23, [R6+0x1b0] ;  /* 0x0001b00006177984 */ /* 0x001e280000000800 */
[----:B---3--:R-:W-:Y:S01]  /*0960*/  LDS R25, [R6+0x1b4] ;  /* 0x0001b40006197984 */ /* 0x008fe20000000800 */
[----:B-1----:R-:W-:Y:S01]  /*0970*/  DFMA R12, R18, R12, R20 ;  /* 0x0000000c120c722b */ /* 0x002fe20000000014 */
[----:B------:R-:W2:Y:S07]  /*0980*/  I2F.F64 R18, R29 ;  /* 0x0000001d00127312 */ /* 0x000eae0000201c00 */
[----:B----4-:R-:W-:-:S02]  /*0990*/  DFMA R26, R26, R14, R12 ;  /* 0x0000000e1a1a722b */ /* 0x010fc4000000000c */
[----:B------:R-:W1:Y:S01]  /*09a0*/  LDS.128 R12, [UR5+0x60] ;  /* 0x00006005ff0c7984 */ /* 0x000e620008000c00 */
[----:B------:R-:W3:Y:S05]  /*09b0*/  I2F.F64 R20, R28 ;  /* 0x0000001c00147312 */ /* 0x000eea0000201c00 */
[----:B--2---:R-:W-:-:S03]  /*09c0*/  DFMA R8, R18, R8, R26 ;  /* 0x000000081208722b */ /* 0x004fc6000000001a */
[----:B------:R-:W1:Y:S05]  /*09d0*/  I2F.F64 R18, R16 ;  /* 0x0000001000127312 */ /* 0x000e6a0000201c00 */
[----:B---3--:R-:W-:Y:S02]  /*09e0*/  DFMA R20, R20, R10, R8 ;  /* 0x0000000a1414722b */ /* 0x008fe40000000008 */
[----:B------:R-:W2:Y:S01]  /*09f0*/  LDS.128 R8, [UR5+0x70] ;  /* 0x00007005ff087984 */ /* 0x000ea20008000c00 */
[----:B------:R-:W3:Y:S08]  /*0a00*/  I2F.F64 R26, R22 ;  /* 0x00000016001a7312 */ /* 0x000ef00000201c00 */
[----:B0-----:R-:W-:Y:S01]  /*0a10*/  I2F.F64 R28, R23 ;  /* 0x00000017001c7312 */ /* 0x001fe20000201c00 */
[----:B-1----:R-:W-:Y:S01]  /*0a20*/  DFMA R12, R18, R12, R20 ;  /* 0x0000000c120c722b */ /* 0x002fe20000000014 */
[----:B------:R-:W0:Y:S06]  /*0a30*/  LDS R18, [R6+0x1b8] ;  /* 0x0001b80006127984 */ /* 0x000e2c0000000800 */
[----:B------:R1:W2:Y:S01]  /*0a40*/  I2F.F64 R20, R24 ;  /* 0x0000001800147312 */ /* 0x0002a20000201c00 */
[----:B------:R-:W-:Y:S01]  /*0a50*/  LDS R19, [R6+0x1bc] ;  /* 0x0001bc0006137984 */ /* 0x000fe20000000800 */
[----:B---3--:R-:W-:-:S03]  /*0a60*/  DFMA R26, R26, R14, R12 ;  /* 0x0000000e1a1a722b */ /* 0x008fc6000000000c */
[----:B------:R-:W3:Y:S04]  /*0a70*/  LDS.128 R12, [UR5+0x80] ;  /* 0x00008005ff0c7984 */ /* 0x000ee80008000c00 */
[----:B-1----:R-:W-:Y:S01]  /*0a80*/  LDS R24, [R6+0x244] ;  /* 0x0002440006187984 */ /* 0x002fe20000000800 */
[----:B--2---:R-:W-:-:S03]  /*0a90*/  DFMA R8, R20, R8, R26 ;  /* 0x000000081408722b */ /* 0x004fc6000000001a */
[----:B------:R-:W1:Y:S01]  /*0aa0*/  LDS R20, [R6+0x1c0] ;  /* 0x0001c00006147984 */ /* 0x000e620000000800 */
[----:B------:R2:W3:Y:S03]  /*0ab0*/  I2F.F64 R26, R25 ;  /* 0x00000019001a7312 */ /* 0x0004e60000201c00 */
[----:B------:R-:W-:Y:S01]  /*0ac0*/  LDS R21, [R6+0x240] ;  /* 0x0002400006157984 */ /* 0x000fe20000000800 */
[----:B------:R-:W-:-:S03]  /*0ad0*/  DFMA R28, R28, R10, R8 ;  /* 0x0000000a1c1c722b */ /* 0x000fc60000000008 */
[----:B------:R-:W4:Y:S04]  /*0ae0*/  LDS.128 R8, [UR5+0x90] ;  /* 0x00009005ff087984 */ /* 0x000f280008000c00 */
[----:B--2---:R-:W-:Y:S01]  /*0af0*/  LDS R25, [R6+0x24c] ;  /* 0x00024c0006197984 */ /* 0x004fe20000000800 */
[----:B0-----:R-:W0:Y:S01]  /*0b00*/  I2F.F64 R22, R18 ;  /* 0x0000001200167312 */ /* 0x001e220000201c00 */
[----:B---3--:R-:W-:Y:S02]  /*0b10*/  DFMA R26, R26, R12, R28 ;  /* 0x0000000c1a1a722b */ /* 0x008fe4000000001c */
[----:B------:R-:W2:Y:S06]  /*0b20*/  LDS R28, [R6+0x248] ;  /* 0x00024800061c7984 */ /* 0x000eac0000000800 */
[----:B0-----:R-:W-:Y:S01]  /*0b30*/  DFMA R26, R22, R14, R26 ;  /* 0x0000000e161a722b */ /* 0x001fe2000000001a */
[----:B------:R-:W0:Y:S01]  /*0b40*/  LDS.128 R12, [UR5+0xa0] ;  /* 0x0000a005ff0c7984 */ /* 0x000e220008000c00 */
[----:B------:R-:W4:Y:S08]  /*0b50*/  I2F.F64 R22, R19 ;  /* 0x0000001300167312 */ /* 0x000f300000201c00 */
[----:B-1----:R-:W1:Y:S01]  /*0b60*/  I2F.F64 R18, R20 ;  /* 0x0000001400127312 */ /* 0x002e620000201c00 */
[----:B----4-:R-:W-:-:S07]  /*0b70*/  DFMA R22, R22, R8, R26 ;  /* 0x000000081616722b */ /* 0x010fce000000001a */
[----:B------:R-:W0:Y:S01]  /*0b80*/  I2F.F64 R26, R21 ;  /* 0x00000015001a7312 */ /* 0x000e220000201c00 */
[----:B-1----:R-:W-:Y:S01]  /*0b90*/  DFMA R22, R18, R10, R22 ;  /* 0x0000000a1216722b */ /* 0x002fe20000000016 */
[----:B------:R-:W1:Y:S04]  /*0ba0*/  LDS.128 R8, [UR5+0xb0] ;  /* 0x0000b005ff087984 */ /* 0x000e680008000c00 */
[----:B------:R-:W3:Y:S02]  /*0bb0*/  LDS R18, [R6+0x250] ;  /* 0x0002500006127984 */ /* 0x000ee40000000800 */
[----:B--2---:R-:W-:Y:S01]  /*0bc0*/  I2F.F64 R28, R28 ;  /* 0x0000001c001c7312 */ /* 0x004fe20000201c00 */
[----:B0-----:R-:W-:Y:S01]  /*0bd0*/  DFMA R22, R26, R12, R22 ;  /* 0x0000000c1a16722b */ /* 0x001fe20000000016 */
[----:B------:R-:W0:Y:S06]  /*0be0*/  LDS.64 R12, [UR5+0xc0] ;  /* 0x0000c005ff0c7984 */ /* 0x000e2c0008000a00 */
[----:B------:R-:W2:Y:S02]  /*0bf0*/  I2F.F64 R26, R24 ;  /* 0x00000018001a7312 */ /* 0x000ea40000201c00 */
[----:B--2---:R-:W-:-:S06]  /*0c00*/  DFMA R14, R26, R14, R22 ;  /* 0x0000000e1a0e722b */ /* 0x004fcc0000000016 */
[----:B------:R-:W2:Y:S02]  /*0c10*/  I2F.F64 R22, R25 ;  /* 0x0000001900167312 */ /* 0x000ea40000201c00 */
[----:B-1----:R-:W-:-:S06]  /*0c20*/  DFMA R8, R28, R8, R14 ;  /* 0x000000081c08722b */ /* 0x002fcc000000000e */
[----:B---3--:R-:W0:Y:S02]  /*0c30*/  I2F.F64 R18, R18 ;  /* 0x0000001200127312 */ /* 0x008e240000201c00 */
[----:B--2---:R-:W-:Y:S01]  /*0c40*/  DFMA R8, R22, R10, R8 ;  /* 0x0000000a1608722b */ /* 0x004fe20000000008 */
[----:B------:R-:W-:-:S07]  /*0c50*/  IMAD.MOV.U32 R11, RZ, RZ, 0x1 ;  /* 0x00000001ff0b7424 */ /* 0x000fce00078e00ff */
[----:B0-----:R-:W-:-:S08]  /*0c60*/  DFMA R8, R18, R12, R8 ;  /* 0x0000000c1208722b */ /* 0x001fd00000000008 */
[----:B------:R-:W-:-:S14]  /*0c70*/  DSETP.GT.AND P0, PT, R8, UR6, PT ;  /* 0x0000000608007e2a */ /* 0x000fdc000bf04000 */
[----:B------:R-:W-:Y:S05]  /*0c80*/  @P0 BRA `(.L_x_9) ;  /* 0x0000000000140947 */ /* 0x000fea0003800000 */
[----:B------:R-:W-:Y:S01]  /*0c90*/  UMOV UR6, 0xa0b5ed8d ;  /* 0xa0b5ed8d00067882 */ /* 0x000fe20000000000 */
[----:B------:R-:W-:Y:S01]  /*0ca0*/  UMOV UR7, 0x3eb0c6f7 ;  /* 0x3eb0c6f700077882 */ /* 0x000fe20000000000 */
[----:B------:R-:W-:Y:S01]  /*0cb0*/  IMAD.MOV.U32 R11, RZ, RZ, -0x1 ;  /* 0xffffffffff0b7424 */ /* 0x000fe200078e00ff */
[----:B------:R-:W-:-:S14]  /*0cc0*/  DSETP.GEU.AND P0, PT, R8, -UR6, PT ;  /* 0x8000000608007e2a */ /* 0x000fdc000bf0e000 */
[----:B------:R-:W-:-:S07]  /*0cd0*/  @P0 MOV R11, R16 ;  /* 0x00000010000b0202 */ /* 0x000fce0000000f00 */
.L_x_9:
[----:B------:R-:W-:Y:S05]  /*0ce0*/  BSYNC.RECONVERGENT B1 ;  /* 0x0000000000017941 */ /* 0x000fea0003800200 */
.L_x_8:
[----:B------:R-:W-:Y:S01]  /*0cf0*/  ISETP.NE.AND P0, PT, R11, R16, PT ;  /* 0x000000100b00720c */ /* 0x000fe20003f05270 */
[----:B------:R-:W0:Y:S01]  /*0d00*/  LDCU.64 UR6, c[0x0][0x388] ;  /* 0x00007100ff0677ac */ /* 0x000e220008000a00 */
[----:B------:R-:W-:-:S05]  /*0d10*/  IMAD R8, R4, UR10, RZ ;  /* 0x0000000a04087c24 */ /* 0x000fca000f8e02ff */
[----:B------:R-:W-:Y:S02]  /*0d20*/  SHF.R.S32.HI R10, RZ, 0x1f, R8 ;  /* 0x0000001fff0a7819 */ /* 0x000fe40000011408 */
[----:B------:R-:W-:-:S04]  /*0d30*/  IADD3 R9, P1, PT, R17, R8, RZ ;  /* 0x0000000811097210 */ /* 0x000fc80007f3e0ff */
[----:B------:R-:W1:Y:S01]  /*0d40*/  @P0 LDC.64 R12, c[0x0][0x3a0] ;  /* 0x0000e800ff0c0b82 */ /* 0x000e620000000a00 */
[----:B------:R-:W-:Y:S02]  /*0d50*/  LEA.HI.X.SX32 R10, R17, R10, 0x1, P1 ;  /* 0x0000000a110a7211 */ /* 0x000fe400008f0eff */
[----:B0-----:R-:W-:-:S04]  /*0d60*/  LEA R8, P1, R9, UR6, 0x2 ;  /* 0x0000000609087c11 */ /* 0x001fc8000f8210ff */
[----:B------:R-:W-:-:S05]  /*0d70*/  LEA.HI.X R9, R9, UR7, R10, 0x2, P1 ;  /* 0x0000000709097c11 */ /* 0x000fca00088f140a */
[----:B------:R0:W-:Y:S04]  /*0d80*/  STG.E desc[UR8][R8.64], R11 ;  /* 0x0000000b08007986 */ /* 0x0001e8000c101908 */
[----:B-1----:R0:W-:Y:S02]  /*0d90*/  @P0 STG.E desc[UR8][R12.64], RZ ;  /* 0x000000ff0c000986 */ /* 0x0021e4000c101908 */
.L_x_7:
[----:B------:R-:W-:Y:S05]  /*0da0*/  BSYNC.RECONVERGENT B0 ;  /* 0x0000000000007941 */ /* 0x000fea0003800200 */
.L_x_6:
[----:B------:R-:W-:Y:S01]  /*0db0*/  BAR.SYNC.DEFER_BLOCKING 0x0 ;  /* 0x0000000000007b1d */ /* 0x000fe20000010000 */
[----:B------:R-:W-:-:S05]  /*0dc0*/  VIADD R4, R4, 0x8 ;  /* 0x0000000804047836 */ /* 0x000fca0000000000 */
[----:B------:R-:W-:Y:S05]  /*0dd0*/  BRA.U !UP0, `(.L_x_10) ;  /* 0xfffffff108f47547 */ /* 0x000fea000b83ffff */
[----:B------:R-:W-:Y:S05]  /*0de0*/  EXIT ;  /* 0x000000000000794d */ /* 0x000fea0003800000 */
.L_x_11:
[----:B------:R-:W-:-:S00]  /*0df0*/  BRA `(.L_x_11) ;  /* 0xfffffffc00fc7947 */ /* 0x000fc0000383ffff */
[----:B------:R-:W-:-:S00]  /*0e00*/  NOP ;  /* 0x0000000000007918 */ /* 0x000fc00000000000 */
[----:B------:R-:W-:-:S00]  /*0e10*/  NOP ;  /* 0x0000000000007918 */ /* 0x000fc00000000000 */
[----:B------:R-:W-:-:S00]  /*0e20*/  NOP ;  /* 0x0000000000007918 */ /* 0x000fc00000000000 */
[----:B------:R-:W-:-:S00]  /*0e30*/  NOP ;  /* 0x0000000000007918 */ /* 0x000fc00000000000 */
[----:B------:R-:W-:-:S00]  /*0e40*/  NOP ;  /* 0x0000000000007918 */ /* 0x000fc00000000000 */
[----:B------:R-:W-:-:S00]  /*0e50*/  NOP ;  /* 0x0000000000007918 */ /* 0x000fc00000000000 */
[----:B------:R-:W-:-:S00]  /*0e60*/  NOP ;  /* 0x0000000000007918 */ /* 0x000fc00000000000 */
[----:B------:R-:W-:-:S00]  /*0e70*/  NOP ;  /* 0x0000000000007918 */ /* 0x000fc00000000000 */
.L_x_12:


//--------------------- .nv.shared._Z20calculateFrameSharedPiS_PdiS_ --------------------------
	.section	.nv.shared._Z20calculateFrameSharedPiS_PdiS_,"aw",@nobits
	.sectionflags	@""
	.align	8
.nv.shared._Z20calculateFrameSharedPiS_PdiS_:
	.zero		2952


//--------------------- .nv.shared.reserved.0     --------------------------
	.section	.nv.shared.reserved.0,"aw",@nobits
	.weak		__nv_reservedSMEM_offset_0_alias
	.size		__nv_reservedSMEM_offset_0_alias, 0, 64
	.other		__nv_reservedSMEM_offset_0_alias,@"STO_CUDA_RESERVED_SHARED STV_DEFAULT"
__nv_reservedSMEM_offset_0_alias:
	.zero		0
	.zero		64


//--------------------- .nv.constant0._Z20calculateFrameSharedPiS_PdiS_ --------------------------
	.section	.nv.constant0._Z20calculateFrameSharedPiS_PdiS_,"a",@progbits
	.sectionflags	@""
	.align	4
.nv.constant0._Z20calculateFrameSharedPiS_PdiS_:
	.zero		936


//--------------------- SYMBOLS --------------------------

	.type		.nv.reservedSmem.offset0,@object
	.size		.nv.reservedSmem.offset0,0x4
	.type		.nv.reservedSmem.cap,@object
	.size		.nv.reservedSmem.cap,0x4
